	.headerflags	@"EF_CUDA_TEXMODE_UNIFIED EF_CUDA_64BIT_ADDRESS EF_CUDA_ACCELERATORS EF_CUDA_SM90 EF_CUDA_VIRTUAL_SM(EF_CUDA_SM90)"
	.elftype	@"ET_EXEC"


//--------------------- .nv.info                  --------------------------
	.section	.nv.info,"",@"SHT_CUDA_INFO"
	.align	4


	//----- nvinfo : EIATTR_REGCOUNT
	.align		4
        /*0000*/ 	.byte	0x04, 0x2f
        /*0002*/ 	.short	(.L_3 - .L_2)
	.align		4
.L_2:
        /*0004*/ 	.word	index@(triton_poi_fused__native_batch_norm_legit_no_training_relu_12)
        /*0008*/ 	.word	0x00000020


	//----- nvinfo : EIATTR_MIN_STACK_SIZE
	.align		4
.L_3:
        /*000c*/ 	.byte	0x04, 0x12
        /*000e*/ 	.short	(.L_5 - .L_4)
	.align		4
.L_4:
        /*0010*/ 	.word	index@(triton_poi_fused__native_batch_norm_legit_no_training_relu_12)
        /*0014*/ 	.word	0x00000000


	//----- nvinfo : EIATTR_FRAME_SIZE
	.align		4
.L_5:
        /*0018*/ 	.byte	0x04, 0x11
        /*001a*/ 	.short	(.L_7 - .L_6)
	.align		4
.L_6:
        /*001c*/ 	.word	index@(triton_poi_fused__native_batch_norm_legit_no_training_relu_12)
        /*0020*/ 	.word	0x00000000


	//----- nvinfo : EIATTR_MIN_STACK_SIZE
	.align		4
.L_7:
        /*0024*/ 	.byte	0x04, 0x12
        /*0026*/ 	.short	(.L_9 - .L_8)
	.align		4
.L_8:
        /*0028*/ 	.word	index@(triton_poi_fused__native_batch_norm_legit_no_training_relu_12)
        /*002c*/ 	.word	0x00000000
.L_9:


//--------------------- .nv.info.triton_poi_fused__native_batch_norm_legit_no_training_relu_12 --------------------------
	.section	.nv.info.triton_poi_fused__native_batch_norm_legit_no_training_relu_12,"",@"SHT_CUDA_INFO"
	.sectionflags	@""
	.align	4


	//----- nvinfo : EIATTR_CUDA_API_VERSION
	.align		4
        /*0000*/ 	.byte	0x04, 0x37
        /*0002*/ 	.short	(.L_11 - .L_10)
.L_10:
        /*0004*/ 	.word	0x0000007c


	//----- nvinfo : EIATTR_KPARAM_INFO
	.align		4
.L_11:
        /*0008*/ 	.byte	0x04, 0x17
        /*000a*/ 	.short	(.L_13 - .L_12)
.L_12:
        /*000c*/ 	.word	0x00000000
        /*0010*/ 	.short	0x0007
        /*0012*/ 	.short	0x0034
        /*0014*/ 	.byte	0x00, 0xf0, 0x11, 0x00


	//----- nvinfo : EIATTR_KPARAM_INFO
	.align		4
.L_13:
        /*0018*/ 	.byte	0x04, 0x17
        /*001a*/ 	.short	(.L_15 - .L_14)
.L_14:
        /*001c*/ 	.word	0x00000000
        /*0020*/ 	.short	0x0006
        /*0022*/ 	.short	0x0030
        /*0024*/ 	.byte	0x00, 0xf0, 0x11, 0x00


	//----- nvinfo : EIATTR_KPARAM_INFO
	.align		4
.L_15:
        /*0028*/ 	.byte	0x04, 0x17
        /*002a*/ 	.short	(.L_17 - .L_16)
.L_16:
        /*002c*/ 	.word	0x00000000
        /*0030*/ 	.short	0x0005
        /*0032*/ 	.short	0x0028
        /*0034*/ 	.byte	0x00, 0xf4, 0x21, 0x00


	//----- nvinfo : EIATTR_KPARAM_INFO
	.align		4
.L_17:
        /*0038*/ 	.byte	0x04, 0x17
        /*003a*/ 	.short	(.L_19 - .L_18)
.L_18:
        /*003c*/ 	.word	0x00000000
        /*0040*/ 	.short	0x0004
        /*0042*/ 	.short	0x0020
        /*0044*/ 	.byte	0x00, 0xf4, 0x21, 0x00


	//----- nvinfo : EIATTR_KPARAM_INFO
	.align		4
.L_19:
        /*0048*/ 	.byte	0x04, 0x17
        /*004a*/ 	.short	(.L_21 - .L_20)
.L_20:
        /*004c*/ 	.word	0x00000000
        /*0050*/ 	.short	0x0003
        /*0052*/ 	.short	0x0018
        /*0054*/ 	.byte	0x00, 0xf4, 0x21, 0x00


	//----- nvinfo : EIATTR_KPARAM_INFO
	.align		4
.L_21:
        /*0058*/ 	.byte	0x04, 0x17
        /*005a*/ 	.short	(.L_23 - .L_22)
.L_22:
        /*005c*/ 	.word	0x00000000
        /*0060*/ 	.short	0x0002
        /*0062*/ 	.short	0x0010
        /*0064*/ 	.byte	0x00, 0xf4, 0x21, 0x00


	//----- nvinfo : EIATTR_KPARAM_INFO
	.align		4
.L_23:
        /*0068*/ 	.byte	0x04, 0x17
        /*006a*/ 	.short	(.L_25 - .L_24)
.L_24:
        /*006c*/ 	.word	0x00000000
        /*0070*/ 	.short	0x0001
        /*0072*/ 	.short	0x0008
        /*0074*/ 	.byte	0x00, 0xf4, 0x21, 0x00


	//----- nvinfo : EIATTR_KPARAM_INFO
	.align		4
.L_25:
        /*0078*/ 	.byte	0x04, 0x17
        /*007a*/ 	.short	(.L_27 - .L_26)
.L_26:
        /*007c*/ 	.word	0x00000000
        /*0080*/ 	.short	0x0000
        /*0082*/ 	.short	0x0000
        /*0084*/ 	.byte	0x00, 0xf4, 0x21, 0x00


	//----- nvinfo : EIATTR_SPARSE_MMA_MASK
	.align		4
.L_27:
        /*0088*/ 	.byte	0x03, 0x50
        /*008a*/ 	.short	0x0000


	//----- nvinfo : EIATTR_MAXREG_COUNT
	.align		4
        /*008c*/ 	.byte	0x03, 0x1b
        /*008e*/ 	.short	0x00ff


	//----- nvinfo : EIATTR_EXIT_INSTR_OFFSETS
	.align		4
        /*0090*/ 	.byte	0x04, 0x1c
        /*0092*/ 	.short	(.L_29 - .L_28)


	//   ....[0]....
.L_28:
        /*0094*/ 	.word	0x000009e0


	//   ....[1]....
        /*0098*/ 	.word	0x00000a00


	//----- nvinfo : EIATTR_REQNTID
	.align		4
.L_29:
        /*009c*/ 	.byte	0x04, 0x10
        /*009e*/ 	.short	(.L_31 - .L_30)
.L_30:
        /*00a0*/ 	.word	0x00000080
        /*00a4*/ 	.word	0x00000001
        /*00a8*/ 	.word	0x00000001


	//----- nvinfo : EIATTR_CBANK_PARAM_SIZE
	.align		4
.L_31:
        /*00ac*/ 	.byte	0x03, 0x19
        /*00ae*/ 	.short	0x0038


	//----- nvinfo : EIATTR_PARAM_CBANK
	.align		4
        /*00b0*/ 	.byte	0x04, 0x0a
        /*00b2*/ 	.short	(.L_33 - .L_32)
	.align		4
.L_32:
        /*00b4*/ 	.word	index@(.nv.constant0.triton_poi_fused__native_batch_norm_legit_no_training_relu_12)
        /*00b8*/ 	.short	0x0210
        /*00ba*/ 	.short	0x0038


	//----- nvinfo : EIATTR_SW_WAR
	.align		4
.L_33:
        /*00bc*/ 	.byte	0x04, 0x36
        /*00be*/ 	.short	(.L_35 - .L_34)
.L_34:
        /*00c0*/ 	.word	0x00000008
.L_35:


//--------------------- .nv.callgraph             --------------------------
	.section	.nv.callgraph,"",@"SHT_CUDA_CALLGRAPH"
	.align	4
	.sectionentsize	8
	.align		4
        /*0000*/ 	.word	0x00000000
	.align		4
        /*0004*/ 	.word	0xffffffff
	.align		4
        /*0008*/ 	.word	0x00000000
	.align		4
        /*000c*/ 	.word	0xfffffffe
	.align		4
        /*0010*/ 	.word	0x00000000
	.align		4
        /*0014*/ 	.word	0xfffffffd
	.align		4
        /*0018*/ 	.word	0x00000000
	.align		4
        /*001c*/ 	.word	0xfffffffc


//--------------------- .nv.constant4             --------------------------
	.section	.nv.constant4,"a",@progbits
	.align	8
	.align		8
.nv.constant4:
        /*0000*/ 	.dword	_$_str
	.align		8
        /*0008*/ 	.dword	_$_str_$_2


//--------------------- .text.triton_poi_fused__native_batch_norm_legit_no_training_relu_12 --------------------------
	.section	.text.triton_poi_fused__native_batch_norm_legit_no_training_relu_12,"ax",@progbits
	.align	128
        .global         triton_poi_fused__native_batch_norm_legit_no_training_relu_12
        .type           triton_poi_fused__native_batch_norm_legit_no_training_relu_12,@function
        .size           triton_poi_fused__native_batch_norm_legit_no_training_relu_12,(.L_x_1 - triton_poi_fused__native_batch_norm_legit_no_training_relu_12)
        .other          triton_poi_fused__native_batch_norm_legit_no_training_relu_12,@"STO_CUDA_ENTRY STV_DEFAULT"
triton_poi_fused__native_batch_norm_legit_no_training_relu_12:
.text.triton_poi_fused__native_batch_norm_legit_no_training_relu_12:
[----:B------:R-:W0:Y:S01]  /*0000*/  LDC R1, c[0x0][0x28] ;  /* 0x00000a00ff017b82 */ /* 0x000e220000000800 */
[----:B------:R-:W1:Y:S07]  /*0010*/  S2R R0, SR_CTAID.Y ;  /* 0x0000000000007919 */ /* 0x000e6e0000002600 */
[----:B------:R-:W2:Y:S01]  /*0020*/  LDC.64 R10, c[0x0][0x220] ;  /* 0x00008800ff0a7b82 */ /* 0x000ea20000000a00 */
[----:B------:R-:W-:Y:S01]  /*0030*/  CS2R R8, SRZ ;  /* 0x0000000000087805 */ /* 0x000fe2000001ff00 */
[----:B------:R-:W-:Y:S01]  /*0040*/  ULDC.64 UR4, c[0x0][0x208] ;  /* 0x0000820000047ab9 */ /* 0x000fe20000000a00 */
[----:B------:R-:W3:Y:S05]  /*0050*/  S2R R4, SR_TID.X ;  /* 0x0000000000047919 */ /* 0x000eea0000002100 */
[----:B------:R-:W4:Y:S01]  /*0060*/  LDC.64 R14, c[0x0][0x210] ;  /* 0x00008400ff0e7b82 */ /* 0x000f220000000a00 */
[----:B------:R-:W-:Y:S01]  /*0070*/  HFMA2.MMA R22, -RZ, RZ, 1.625, 0 ;  /* 0x3e800000ff167435 */ /* 0x000fe200000001ff */
[----:B------:R-:W-:-:S06]  /*0080*/  CS2R R12, SRZ ;  /* 0x00000000000c7805 */ /* 0x000fcc000001ff00 */
[----:B------:R-:W5:Y:S01]  /*0090*/  LDC.64 R28, c[0x0][0x218] ;  /* 0x00008600ff1c7b82 */ /* 0x000f620000000a00 */
[----:B-1----:R-:W-:Y:S02]  /*00a0*/  SHF.R.S32.HI R3, RZ, 0x1e, R0 ;  /* 0x0000001eff037819 */ /* 0x002fe40000011400 */
[----:B------:R-:W-:Y:S02]  /*00b0*/  SHF.L.U32 R0, R0, 0x1, RZ ;  /* 0x0000000100007819 */ /* 0x000fe400000006ff */
[----:B------:R-:W-:Y:S02]  /*00c0*/  SGXT R3, R3, 0x1 ;  /* 0x000000010303781a */ /* 0x000fe40000000200 */
[----:B------:R-:W-:Y:S02]  /*00d0*/  ISETP.GE.AND P0, PT, R0, 0x100, PT ;  /* 0x000001000000780c */ /* 0x000fe40003f06270 */
[----:B------:R-:W-:-:S04]  /*00e0*/  LEA.HI R7, R3, R0, RZ, 0x6 ;  /* 0x0000000003077211 */ /* 0x000fc800078f30ff */
[----:B------:R-:W-:-:S05]  /*00f0*/  LOP3.LUT R3, R7, 0xffffffc0, RZ, 0xc0, !PT ;  /* 0xffffffc007037812 */ /* 0x000fca00078ec0ff */
[----:B------:R-:W-:-:S04]  /*0100*/  IMAD.IADD R2, R0, 0x1, -R3 ;  /* 0x0000000100027824 */ /* 0x000fc800078e0a03 */
[----:B--2---:R-:W-:-:S05]  /*0110*/  IMAD.WIDE R10, R2, 0x4, R10 ;  /* 0x00000004020a7825 */ /* 0x004fca00078e020a */
[----:B------:R1:W2:Y:S01]  /*0120*/  @!P0 LDG.E.EL.64 R8, desc[UR4][R10.64] ;  /* 0x000000040a088981 */ /* 0x0002a2000c2e1b00 */
[----:B------:R-:W-:Y:S02]  /*0130*/  SHF.R.S32.HI R7, RZ, 0x6, R7 ;  /* 0x00000006ff077819 */ /* 0x000fe40000011407 */
[----:B------:R-:W-:Y:S01]  /*0140*/  CS2R R16, SRZ ;  /* 0x0000000000107805 */ /* 0x000fe2000001ff00 */
[----:B------:R-:W1:Y:S02]  /*0150*/  S2R R3, SR_CTAID.X ;  /* 0x0000000000037919 */ /* 0x000e640000002500 */
[----:B------:R-:W-:Y:S01]  /*0160*/  IMAD R27, R7, 0x4840, R2 ;  /* 0x00004840071b7824 */ /* 0x000fe200078e0202 */
[----:B01----:R-:W-:-:S04]  /*0170*/  SHF.L.U32 R3, R3, 0x9, RZ ;  /* 0x0000000903037819 */ /* 0x003fc800000006ff */
[----:B---3--:R-:W-:-:S04]  /*0180*/  LOP3.LUT R5, R3, 0x7f, R4, 0xf8, !PT ;  /* 0x0000007f03057812 */ /* 0x008fc800078ef804 */
[C---:B------:R-:W-:Y:S02]  /*0190*/  LOP3.LUT R4, R5.reuse, 0x80, RZ, 0xfc, !PT ;  /* 0x0000008005047812 */ /* 0x040fe400078efcff */
[----:B------:R-:W-:Y:S02]  /*01a0*/  LOP3.LUT R24, R5, 0x180, RZ, 0xfc, !PT ;  /* 0x0000018005187812 */ /* 0x000fe400078efcff */
[C---:B------:R-:W-:Y:S01]  /*01b0*/  ISETP.LT.AND P2, PT, R4.reuse, 0x121, !P0 ;  /* 0x000001210400780c */ /* 0x040fe20004741270 */
[----:B------:R-:W-:Y:S01]  /*01c0*/  IMAD R21, R4, 0x40, R27 ;  /* 0x0000004004157824 */ /* 0x000fe200078e021b */
[----:B------:R-:W-:Y:S02]  /*01d0*/  ISETP.LT.AND P3, PT, R3, RZ, !P0 ;  /* 0x000000ff0300720c */ /* 0x000fe40004761270 */
[----:B------:R-:W-:Y:S01]  /*01e0*/  LOP3.LUT R6, R5, 0x100, RZ, 0xfc, !PT ;  /* 0x0000010005067812 */ /* 0x000fe200078efcff */
[----:B----4-:R-:W-:-:S03]  /*01f0*/  IMAD.WIDE R20, R21, 0x4, R14 ;  /* 0x0000000415147825 */ /* 0x010fc600078e020e */
[----:B------:R-:W-:Y:S01]  /*0200*/  LEA R19, R6, R27, 0x6 ;  /* 0x0000001b06137211 */ /* 0x000fe200078e30ff */
[----:B------:R-:W-:Y:S01]  /*0210*/  IMAD R11, R24, 0x40, R27 ;  /* 0x00000040180b7824 */ /* 0x000fe200078e021b */
[----:B------:R-:W-:-:S03]  /*0220*/  ISETP.LT.AND P4, PT, R6, 0x121, !P0 ;  /* 0x000001210600780c */ /* 0x000fc60004781270 */
[----:B------:R0:W3:Y:S01]  /*0230*/  @P2 LDG.E.EL.64 R12, desc[UR4][R20.64] ;  /* 0x00000004140c2981 */ /* 0x0000e2000c2e1b00 */
[--C-:B------:R-:W-:Y:S01]  /*0240*/  IMAD.WIDE R18, R19, 0x4, R14.reuse ;  /* 0x0000000413127825 */ /* 0x100fe200078e020e */
[----:B0-----:R-:W0:Y:S03]  /*0250*/  LDC.64 R20, c[0x0][0x228] ;  /* 0x00008a00ff147b82 */ /* 0x001e260000000a00 */
[----:B------:R-:W-:-:S05]  /*0260*/  IMAD.WIDE R10, R11, 0x4, R14 ;  /* 0x000000040b0a7825 */ /* 0x000fca00078e020e */
[----:B------:R1:W4:Y:S01]  /*0270*/  @P4 LDG.E.EL.64 R16, desc[UR4][R18.64] ;  /* 0x0000000412104981 */ /* 0x000322000c2e1b00 */
[----:B------:R-:W-:-:S04]  /*0280*/  IMAD R27, R5, 0x40, R27 ;  /* 0x00000040051b7824 */ /* 0x000fc800078e021b */
[----:B------:R-:W-:-:S04]  /*0290*/  IMAD.WIDE R14, R27, 0x4, R14 ;  /* 0x000000041b0e7825 */ /* 0x000fc800078e020e */
[----:B0-----:R-:W-:Y:S01]  /*02a0*/  IMAD.WIDE R20, R2, 0x4, R20 ;  /* 0x0000000402147825 */ /* 0x001fe200078e0214 */
[----:B-1----:R-:W-:-:S03]  /*02b0*/  CS2R R18, SRZ ;  /* 0x0000000000127805 */ /* 0x002fc6000001ff00 */
[----:B-----5:R-:W-:-:S05]  /*02c0*/  IMAD.WIDE R28, R2, 0x4, R28 ;  /* 0x00000004021c7825 */ /* 0x020fca00078e021c */
[----:B------:R-:W3:Y:S01]  /*02d0*/  @!P0 LDG.E.EL.64 R18, desc[UR4][R28.64] ;  /* 0x000000041c128981 */ /* 0x000ee2000c2e1b00 */
[----:B--2---:R-:W-:Y:S01]  /*02e0*/  FADD R8, R8, 9.9999997473787516356e-06 ;  /* 0x3727c5ac08087421 */ /* 0x004fe20000000000 */
[----:B------:R-:W-:-:S03]  /*02f0*/  FADD R9, R9, 9.9999997473787516356e-06 ;  /* 0x3727c5ac09097421 */ /* 0x000fc60000000000 */
[----:B------:R-:W0:Y:S08]  /*0300*/  MUFU.SQRT R25, R8 ;  /* 0x0000000800197308 */ /* 0x000e300000002000 */
[----:B------:R-:W1:Y:S01]  /*0310*/  MUFU.SQRT R26, R9 ;  /* 0x00000009001a7308 */ /* 0x000e620000002000 */
[C---:B0-----:R-:W-:Y:S02]  /*0320*/  FSETP.GT.AND P1, PT, R25.reuse, 8.50705917302346158658e+37, PT ;  /* 0x7e8000001900780b */ /* 0x041fe40003f24000 */
[----:B------:R-:W-:-:S02]  /*0330*/  FSETP.GEU.AND P6, PT, R25, 1.175494350822287508e-38, PT ;  /* 0x008000001900780b */ /* 0x000fc40003fce000 */
[----:B-1----:R-:W-:Y:S02]  /*0340*/  FSETP.GT.AND P5, PT, R26, 8.50705917302346158658e+37, PT ;  /* 0x7e8000001a00780b */ /* 0x002fe40003fa4000 */
[----:B------:R-:W-:-:S07]  /*0350*/  FSEL R23, R22, 1, P1 ;  /* 0x3f80000016177808 */ /* 0x000fce0000800000 */
[----:B------:R-:W-:Y:S01]  /*0360*/  @P1 FMUL R25, R25, 0.25 ;  /* 0x3e80000019191820 */ /* 0x000fe20000400000 */
[----:B------:R-:W-:Y:S01]  /*0370*/  ISETP.GE.AND P1, PT, R5, 0x121, PT ;  /* 0x000001210500780c */ /* 0x000fe20003f26270 */
[----:B------:R-:W-:Y:S02]  /*0380*/  @!P6 FMUL R23, R23, 16777216 ;  /* 0x4b8000001717e820 */ /* 0x000fe40000400000 */
[----:B------:R-:W-:Y:S01]  /*0390*/  @!P6 FMUL R25, R25, 16777216 ;  /* 0x4b8000001919e820 */ /* 0x000fe20000400000 */
[----:B------:R-:W-:Y:S02]  /*03a0*/  FSETP.GEU.AND P6, PT, R26, 1.175494350822287508e-38, PT ;  /* 0x008000001a00780b */ /* 0x000fe40003fce000 */
[----:B------:R-:W-:Y:S02]  /*03b0*/  CS2R R8, SRZ ;  /* 0x0000000000087805 */ /* 0x000fe4000001ff00 */
[----:B------:R-:W-:Y:S01]  /*03c0*/  FSEL R22, R22, 1, P5 ;  /* 0x3f80000016167808 */ /* 0x000fe20002800000 */
[----:B------:R-:W-:Y:S01]  /*03d0*/  @P5 FMUL R26, R26, 0.25 ;  /* 0x3e8000001a1a5820 */ /* 0x000fe20000400000 */
[----:B------:R-:W-:-:S02]  /*03e0*/  ISETP.LT.AND P5, PT, R0, 0x100, !P1 ;  /* 0x000001000000780c */ /* 0x000fc40004fa1270 */
[----:B------:R0:W2:Y:S02]  /*03f0*/  @P3 LDG.E.EL.64 R8, desc[UR4][R10.64] ;  /* 0x000000040a083981 */ /* 0x0000a4000c2e1b00 */
[----:B0-----:R-:W-:-:S09]  /*0400*/  CS2R R10, SRZ ;  /* 0x00000000000a7805 */ /* 0x001fd2000001ff00 */
[----:B------:R0:W5:Y:S01]  /*0410*/  @P5 LDG.E.EL.64 R10, desc[UR4][R14.64] ;  /* 0x000000040e0a5981 */ /* 0x000162000c2e1b00 */
[----:B------:R-:W-:Y:S01]  /*0420*/  @!P6 FMUL R26, R26, 16777216 ;  /* 0x4b8000001a1ae820 */ /* 0x000fe20000400000 */
[----:B0-----:R-:W-:-:S06]  /*0430*/  CS2R R14, SRZ ;  /* 0x00000000000e7805 */ /* 0x001fcc000001ff00 */
[----:B------:R0:W2:Y:S01]  /*0440*/  @!P0 LDG.E.EL.64 R14, desc[UR4][R20.64] ;  /* 0x00000004140e8981 */ /* 0x0000a2000c2e1b00 */
[----:B------:R-:W1:Y:S01]  /*0450*/  MUFU.RCP R27, R25 ;  /* 0x00000019001b7308 */ /* 0x000e620000001000 */
[----:B0-----:R-:W0:Y:S07]  /*0460*/  LDC.64 R20, c[0x0][0x230] ;  /* 0x00008c00ff147b82 */ /* 0x001e2e0000000a00 */
[----:B------:R-:W4:Y:S01]  /*0470*/  MUFU.RCP R26, R26 ;  /* 0x0000001a001a7308 */ /* 0x000f220000001000 */
[----:B------:R-:W-:Y:S01]  /*0480*/  @!P6 FMUL R22, R22, 16777216 ;  /* 0x4b8000001616e820 */ /* 0x000fe20000400000 */
[----:B-1----:R-:W-:-:S03]  /*0490*/  FMUL R27, R27, R23 ;  /* 0x000000171b1b7220 */ /* 0x002fc60000400000 */
[----:B----4-:R-:W-:Y:S01]  /*04a0*/  FMUL R25, R26, R22 ;  /* 0x000000161a197220 */ /* 0x010fe20000400000 */
[----:B------:R-:W-:Y:S01]  /*04b0*/  CS2R R22, SRZ ;  /* 0x0000000000167805 */ /* 0x000fe2000001ff00 */
[----:B0-----:R-:W-:-:S05]  /*04c0*/  IMAD.WIDE R28, R2, 0x4, R20 ;  /* 0x00000004021c7825 */ /* 0x001fca00078e0214 */
[----:B------:R0:W4:Y:S01]  /*04d0*/  @!P0 LDG.E.EL.64 R22, desc[UR4][R28.64] ;  /* 0x000000041c168981 */ /* 0x000122000c2e1b00 */
[----:B------:R-:W-:Y:S02]  /*04e0*/  IMAD R20, R2, 0x121, R5 ;  /* 0x0000012102147824 */ /* 0x000fe400078e0205 */
[C---:B------:R-:W-:Y:S02]  /*04f0*/  IMAD R2, R7.reuse, 0x180, R2 ;  /* 0x0000018007027824 */ /* 0x040fe400078e0202 */
[----:B------:R-:W-:Y:S02]  /*0500*/  IMAD R7, R7, 0x1b180, R20 ;  /* 0x0001b18007077824 */ /* 0x000fe400078e0214 */
[----:B------:R-:W0:Y:S01]  /*0510*/  LDC.64 R20, c[0x0][0x238] ;  /* 0x00008e00ff147b82 */ /* 0x000e220000000a00 */
[----:B------:R-:W-:Y:S01]  /*0520*/  IADD3 R0, R0, 0x1, RZ ;  /* 0x0000000100007810 */ /* 0x000fe20007ffe0ff */
[C---:B---3--:R-:W-:Y:S01]  /*0530*/  FADD R12, -R18.reuse, R12 ;  /* 0x0000000c120c7221 */ /* 0x048fe20000000100 */
[----:B------:R-:W-:-:S02]  /*0540*/  FADD R16, -R18, R16 ;  /* 0x0000001012107221 */ /* 0x000fc40000000100 */
[----:B------:R-:W-:Y:S01]  /*0550*/  ISETP.LT.AND P1, PT, R0, 0x100, !P1 ;  /* 0x000001000000780c */ /* 0x000fe20004f21270 */
[----:B0-----:R-:W-:Y:S01]  /*0560*/  IMAD.WIDE R28, R7, 0x4, R20 ;  /* 0x00000004071c7825 */ /* 0x001fe200078e0214 */
[----:B------:R-:W-:-:S04]  /*0570*/  SHF.R.S32.HI R7, RZ, 0x1f, R0 ;  /* 0x0000001fff077819 */ /* 0x000fc80000011400 */
[----:B------:R-:W-:Y:S01]  /*0580*/  LEA.HI R7, R7, R0, RZ, 0x6 ;  /* 0x0000000007077211 */ /* 0x000fe200078f30ff */
[----:B-----5:R-:W-:-:S04]  /*0590*/  FADD R10, -R18, R10 ;  /* 0x0000000a120a7221 */ /* 0x020fc80000000100 */
[----:B------:R-:W-:Y:S01]  /*05a0*/  FMUL R10, R27, R10 ;  /* 0x0000000a1b0a7220 */ /* 0x000fe20000400000 */
[----:B--2---:R-:W-:Y:S01]  /*05b0*/  FADD R8, -R18, R8 ;  /* 0x0000000812087221 */ /* 0x004fe20000000100 */
[----:B------:R-:W-:-:S05]  /*05c0*/  LOP3.LUT R18, R7, 0xffffffc0, RZ, 0xc0, !PT ;  /* 0xffffffc007127812 */ /* 0x000fca00078ec0ff */
[----:B------:R-:W-:Y:S02]  /*05d0*/  IMAD.IADD R18, R0, 0x1, -R18 ;  /* 0x0000000100127824 */ /* 0x000fe400078e0a12 */
[----:B----4-:R-:W-:-:S05]  /*05e0*/  FFMA R10, R10, R14, R22 ;  /* 0x0000000e0a0a7223 */ /* 0x010fca0000000016 */
[----:B------:R-:W-:-:S04]  /*05f0*/  FSETP.GEU.AND P0, PT, R10, RZ, PT ;  /* 0x000000ff0a00720b */ /* 0x000fc80003f0e000 */
[----:B------:R-:W-:Y:S02]  /*0600*/  SEL R26, R10, RZ, P0 ;  /* 0x000000ff0a1a7207 */ /* 0x000fe40000000000 */
[----:B------:R-:W-:Y:S01]  /*0610*/  SHF.R.S32.HI R10, RZ, 0x6, R7 ;  /* 0x00000006ff0a7819 */ /* 0x000fe20000011407 */
[----:B------:R-:W-:Y:S01]  /*0620*/  FMUL R7, R27, R12 ;  /* 0x0000000c1b077220 */ /* 0x000fe20000400000 */
[----:B------:R-:W-:Y:S01]  /*0630*/  ISETP.GE.AND P0, PT, R0, 0x100, PT ;  /* 0x000001000000780c */ /* 0x000fe20003f06270 */
[----:B------:R0:W-:Y:S02]  /*0640*/  @P5 STG.E desc[UR4][R28.64], R26 ;  /* 0x0000001a1c005986 */ /* 0x0001e4000c101904 */
[----:B------:R-:W-:Y:S01]  /*0650*/  FFMA R7, R7, R14, R22 ;  /* 0x0000000e07077223 */ /* 0x000fe20000000016 */
[----:B------:R-:W-:Y:S01]  /*0660*/  ISETP.LT.AND P5, PT, R3, RZ, !P0 ;  /* 0x000000ff0300720c */ /* 0x000fe200047a1270 */
[----:B------:R-:W-:Y:S02]  /*0670*/  IMAD R3, R2, 0x121, RZ ;  /* 0x0000012102037824 */ /* 0x000fe400078e02ff */
[----:B------:R-:W-:Y:S01]  /*0680*/  FADD R0, -R19, R11 ;  /* 0x0000000b13007221 */ /* 0x000fe20000000100 */
[----:B------:R-:W-:-:S02]  /*0690*/  FSETP.GEU.AND P6, PT, R7, RZ, PT ;  /* 0x000000ff0700720b */ /* 0x000fc40003fce000 */
[----:B------:R-:W-:Y:S01]  /*06a0*/  IADD3 R11, R4, R3, RZ ;  /* 0x00000003040b7210 */ /* 0x000fe20007ffe0ff */
[C---:B------:R-:W-:Y:S01]  /*06b0*/  FADD R12, -R19.reuse, R17 ;  /* 0x00000011130c7221 */ /* 0x040fe20000000100 */
[----:B0-----:R-:W-:Y:S02]  /*06c0*/  IMAD R26, R10, 0x180, R18 ;  /* 0x000001800a1a7824 */ /* 0x001fe400078e0212 */
[C---:B------:R-:W-:Y:S01]  /*06d0*/  FADD R10, -R19.reuse, R13 ;  /* 0x0000000d130a7221 */ /* 0x040fe20000000100 */
[----:B------:R-:W-:Y:S01]  /*06e0*/  FADD R18, -R19, R9 ;  /* 0x0000000913127221 */ /* 0x000fe20000000100 */
[----:B------:R-:W-:Y:S01]  /*06f0*/  FMUL R29, R27, R16 ;  /* 0x000000101b1d7220 */ /* 0x000fe20000400000 */
[----:B------:R-:W-:Y:S01]  /*0700*/  SEL R19, R7, RZ, P6 ;  /* 0x000000ff07137207 */ /* 0x000fe20003000000 */
[----:B------:R-:W-:Y:S01]  /*0710*/  IMAD.IADD R17, R6, 0x1, R3 ;  /* 0x0000000106117824 */ /* 0x000fe200078e0203 */
[----:B------:R-:W-:Y:S01]  /*0720*/  IADD3 R7, R24, R3, RZ ;  /* 0x0000000318077210 */ /* 0x000fe20007ffe0ff */
[----:B------:R-:W-:-:S04]  /*0730*/  IMAD.WIDE R2, R11, 0x4, R20 ;  /* 0x000000040b027825 */ /* 0x000fc800078e0214 */
[--C-:B------:R-:W-:Y:S01]  /*0740*/  FFMA R29, R29, R14, R22.reuse ;  /* 0x0000000e1d1d7223 */ /* 0x100fe20000000016 */
[----:B------:R-:W-:Y:S01]  /*0750*/  IMAD R13, R26, 0x121, RZ ;  /* 0x000001211a0d7824 */ /* 0x000fe200078e02ff */
[----:B------:R0:W-:Y:S01]  /*0760*/  @P2 STG.E desc[UR4][R2.64], R19 ;  /* 0x0000001302002986 */ /* 0x0001e2000c101904 */
[----:B------:R-:W-:Y:S02]  /*0770*/  FMUL R27, R27, R8 ;  /* 0x000000081b1b7220 */ /* 0x000fe40000400000 */
[----:B------:R-:W-:Y:S01]  /*0780*/  FSETP.GEU.AND P2, PT, R29, RZ, PT ;  /* 0x000000ff1d00720b */ /* 0x000fe20003f4e000 */
[C---:B------:R-:W-:Y:S01]  /*0790*/  FMUL R0, R25.reuse, R0 ;  /* 0x0000000019007220 */ /* 0x040fe20000400000 */
[----:B------:R-:W-:Y:S02]  /*07a0*/  ISETP.LT.AND P6, PT, R6, 0x121, !P0 ;  /* 0x000001210600780c */ /* 0x000fe400047c1270 */
[----:B------:R-:W-:Y:S01]  /*07b0*/  IADD3 R9, R5, R13, RZ ;  /* 0x0000000d05097210 */ /* 0x000fe20007ffe0ff */
[C---:B------:R-:W-:Y:S01]  /*07c0*/  IMAD.IADD R5, R4.reuse, 0x1, R13 ;  /* 0x0000000104057824 */ /* 0x040fe200078e020d */
[----:B------:R-:W-:Y:S01]  /*07d0*/  ISETP.LT.AND P0, PT, R4, 0x121, !P0 ;  /* 0x000001210400780c */ /* 0x000fe20004701270 */
[----:B------:R-:W-:Y:S01]  /*07e0*/  FMUL R4, R25, R12 ;  /* 0x0000000c19047220 */ /* 0x000fe20000400000 */
[----:B------:R-:W-:Y:S01]  /*07f0*/  FFMA R27, R27, R14, R22 ;  /* 0x0000000e1b1b7223 */ /* 0x000fe20000000016 */
[----:B------:R-:W-:Y:S01]  /*0800*/  IMAD.WIDE R16, R17, 0x4, R20 ;  /* 0x0000000411107825 */ /* 0x000fe200078e0214 */
[----:B------:R-:W-:-:S03]  /*0810*/  SEL R29, R29, RZ, P2 ;  /* 0x000000ff1d1d7207 */ /* 0x000fc60001000000 */
[----:B------:R-:W-:Y:S01]  /*0820*/  FMUL R10, R25, R10 ;  /* 0x0000000a190a7220 */ /* 0x000fe20000400000 */
[-CC-:B------:R-:W-:Y:S01]  /*0830*/  FFMA R12, R0, R15.reuse, R23.reuse ;  /* 0x0000000f000c7223 */ /* 0x180fe20000000017 */
[----:B------:R-:W-:Y:S01]  /*0840*/  FSETP.GEU.AND P2, PT, R27, RZ, PT ;  /* 0x000000ff1b00720b */ /* 0x000fe20003f4e000 */
[-CC-:B------:R-:W-:Y:S01]  /*0850*/  FFMA R4, R4, R15.reuse, R23.reuse ;  /* 0x0000000f04047223 */ /* 0x180fe20000000017 */
[----:B------:R-:W-:Y:S01]  /*0860*/  FFMA R0, R10, R15, R23 ;  /* 0x0000000f0a007223 */ /* 0x000fe20000000017 */
[----:B------:R1:W-:Y:S01]  /*0870*/  @P4 STG.E desc[UR4][R16.64], R29 ;  /* 0x0000001d10004986 */ /* 0x0003e2000c101904 */
[----:B------:R-:W-:Y:S01]  /*0880*/  FSETP.GEU.AND P4, PT, R12, RZ, PT ;  /* 0x000000ff0c00720b */ /* 0x000fe20003f8e000 */
[--C-:B0-----:R-:W-:Y:S01]  /*0890*/  IMAD.WIDE R2, R7, 0x4, R20.reuse ;  /* 0x0000000407027825 */ /* 0x101fe200078e0214 */
[----:B------:R-:W-:Y:S02]  /*08a0*/  IADD3 R11, R6, R13, RZ ;  /* 0x0000000d060b7210 */ /* 0x000fe40007ffe0ff */
[----:B------:R-:W-:Y:S01]  /*08b0*/  IADD3 R13, R24, R13, RZ ;  /* 0x0000000d180d7210 */ /* 0x000fe20007ffe0ff */
[----:B------:R-:W-:Y:S01]  /*08c0*/  IMAD.WIDE R6, R9, 0x4, R20 ;  /* 0x0000000409067825 */ /* 0x000fe200078e0214 */
[----:B------:R-:W-:-:S03]  /*08d0*/  SEL R27, R27, RZ, P2 ;  /* 0x000000ff1b1b7207 */ /* 0x000fc60001000000 */
[----:B------:R-:W-:Y:S01]  /*08e0*/  FMUL R18, R25, R18 ;  /* 0x0000001219127220 */ /* 0x000fe20000400000 */
[----:B------:R-:W-:Y:S01]  /*08f0*/  FSETP.GEU.AND P2, PT, R0, RZ, PT ;  /* 0x000000ff0000720b */ /* 0x000fe20003f4e000 */
[--C-:B------:R-:W-:Y:S01]  /*0900*/  IMAD.WIDE R8, R5, 0x4, R20.reuse ;  /* 0x0000000405087825 */ /* 0x100fe200078e0214 */
[----:B------:R-:W-:Y:S02]  /*0910*/  SEL R5, R12, RZ, P4 ;  /* 0x000000ff0c057207 */ /* 0x000fe40002000000 */
[----:B------:R-:W-:Y:S01]  /*0920*/  FSETP.GEU.AND P4, PT, R4, RZ, PT ;  /* 0x000000ff0400720b */ /* 0x000fe20003f8e000 */
[----:B------:R-:W-:-:S04]  /*0930*/  IMAD.WIDE R10, R11, 0x4, R20 ;  /* 0x000000040b0a7825 */ /* 0x000fc800078e0214 */
[----:B------:R-:W-:Y:S01]  /*0940*/  FFMA R18, R18, R15, R23 ;  /* 0x0000000f12127223 */ /* 0x000fe20000000017 */
[----:B------:R-:W-:Y:S01]  /*0950*/  IMAD.WIDE R20, R13, 0x4, R20 ;  /* 0x000000040d147825 */ /* 0x000fe200078e0214 */
[----:B------:R-:W-:Y:S02]  /*0960*/  SEL R13, R0, RZ, P2 ;  /* 0x000000ff000d7207 */ /* 0x000fe40001000000 */
[----:B------:R-:W-:Y:S01]  /*0970*/  SEL R15, R4, RZ, P4 ;  /* 0x000000ff040f7207 */ /* 0x000fe20002000000 */
[----:B------:R0:W-:Y:S01]  /*0980*/  @P3 STG.E desc[UR4][R2.64], R27 ;  /* 0x0000001b02003986 */ /* 0x0001e2000c101904 */
[----:B------:R-:W-:-:S03]  /*0990*/  FSETP.GEU.AND P2, PT, R18, RZ, PT ;  /* 0x000000ff1200720b */ /* 0x000fc60003f4e000 */
[----:B------:R0:W-:Y:S04]  /*09a0*/  @P1 STG.E desc[UR4][R6.64], R5 ;  /* 0x0000000506001986 */ /* 0x0001e8000c101904 */
[----:B------:R0:W-:Y:S01]  /*09b0*/  @P0 STG.E desc[UR4][R8.64], R13 ;  /* 0x0000000d08000986 */ /* 0x0001e2000c101904 */
[----:B-1----:R-:W-:-:S03]  /*09c0*/  SEL R17, R18, RZ, P2 ;  /* 0x000000ff12117207 */ /* 0x002fc60001000000 */
[----:B------:R0:W-:Y:S02]  /*09d0*/  @P6 STG.E desc[UR4][R10.64], R15 ;  /* 0x0000000f0a006986 */ /* 0x0001e4000c101904 */
[----:B0-----:R-:W-:Y:S05]  /*09e0*/  @!P5 EXIT ;  /* 0x000000000000d94d */ /* 0x001fea0003800000 */
[----:B------:R-:W-:Y:S01]  /*09f0*/  STG.E desc[UR4][R20.64], R17 ;  /* 0x0000001114007986 */ /* 0x000fe2000c101904 */
[----:B------:R-:W-:Y:S05]  /*0a00*/  EXIT ;  /* 0x000000000000794d */ /* 0x000fea0003800000 */
.L_x_0:
[----:B------:R-:W-:-:S00]  /*0a10*/  BRA `(.L_x_0) ;  /* 0xfffffffc00fc7947 */ /* 0x000fc0000383ffff */
[----:B------:R-:W-:-:S00]  /*0a20*/  NOP ;  /* 0x0000000000007918 */ /* 0x000fc00000000000 */
        /* <DEDUP_REMOVED lines=13> */
.L_x_1:


//--------------------- .nv.global.init           --------------------------
	.section	.nv.global.init,"aw",@progbits
.nv.global.init:
	.type		_$_str,@object
	.size		_$_str,(_$_str_$_2 - _$_str)
_$_str:
        /*0000*/ 	.byte	0x5f, 0x5f, 0x43, 0x55, 0x44, 0x41, 0x5f, 0x46, 0x54, 0x5a, 0x00
	.type		_$_str_$_2,@object
	.size		_$_str_$_2,(.L_1 - _$_str_$_2)
_$_str_$_2:
        /*000b*/ 	.byte	0x5f, 0x5f, 0x43, 0x55, 0x44, 0x41, 0x5f, 0x50, 0x52, 0x45, 0x43, 0x5f, 0x53, 0x51, 0x52, 0x54
        /*001b*/ 	.byte	0x00
.L_1:


//--------------------- .nv.constant0.triton_poi_fused__native_batch_norm_legit_no_training_relu_12 --------------------------
	.section	.nv.constant0.triton_poi_fused__native_batch_norm_legit_no_training_relu_12,"a",@progbits
	.sectionflags	@""
	.align	4
.nv.constant0.triton_poi_fused__native_batch_norm_legit_no_training_relu_12:
	.zero		584
